//
// Generated by NVIDIA NVVM Compiler
//
// Compiler Build ID: CL-36424714
// Cuda compilation tools, release 13.0, V13.0.88
// Based on NVVM 20.0.0
//

.version 9.0
.target sm_100
.address_size 64

	// .globl	_Z22butterfly_stage_kernelPKfPfS0_iiii

.visible .entry _Z22butterfly_stage_kernelPKfPfS0_iiii(
	.param .u64 .ptr .align 1 _Z22butterfly_stage_kernelPKfPfS0_iiii_param_0,
	.param .u64 .ptr .align 1 _Z22butterfly_stage_kernelPKfPfS0_iiii_param_1,
	.param .u64 .ptr .align 1 _Z22butterfly_stage_kernelPKfPfS0_iiii_param_2,
	.param .u32 _Z22butterfly_stage_kernelPKfPfS0_iiii_param_3,
	.param .u32 _Z22butterfly_stage_kernelPKfPfS0_iiii_param_4,
	.param .u32 _Z22butterfly_stage_kernelPKfPfS0_iiii_param_5,
	.param .u32 _Z22butterfly_stage_kernelPKfPfS0_iiii_param_6
)
{
	.reg .pred 	%p<5>;
	.reg .b32 	%r<19>;
	.reg .b32 	%f<11>;
	.reg .b64 	%rd<17>;

	ld.param.u64 	%rd1, [_Z22butterfly_stage_kernelPKfPfS0_iiii_param_0];
	ld.param.u64 	%rd2, [_Z22butterfly_stage_kernelPKfPfS0_iiii_param_1];
	ld.param.u64 	%rd3, [_Z22butterfly_stage_kernelPKfPfS0_iiii_param_2];
	ld.param.u32 	%r6, [_Z22butterfly_stage_kernelPKfPfS0_iiii_param_3];
	ld.param.u32 	%r7, [_Z22butterfly_stage_kernelPKfPfS0_iiii_param_4];
	ld.param.u32 	%r4, [_Z22butterfly_stage_kernelPKfPfS0_iiii_param_5];
	ld.param.u32 	%r5, [_Z22butterfly_stage_kernelPKfPfS0_iiii_param_6];
	mov.u32 	%r8, %ctaid.x;
	mov.u32 	%r9, %ntid.x;
	mov.u32 	%r10, %tid.x;
	mad.lo.s32 	%r1, %r8, %r9, %r10;
	mul.lo.s32 	%r11, %r7, %r6;
	mul.lo.s32 	%r12, %r11, %r4;
	setp.ge.s32 	%p1, %r1, %r12;
	@%p1 bra 	$L__BB0_3;
	rem.s32 	%r2, %r1, %r4;
	mov.b32 	%r13, 1;
	shl.b32 	%r14, %r13, %r5;
	xor.b32  	%r3, %r2, %r14;
	setp.ge.s32 	%p2, %r3, %r4;
	setp.ge.s32 	%p3, %r2, %r3;
	or.pred  	%p4, %p2, %p3;
	@%p4 bra 	$L__BB0_3;
	cvta.to.global.u64 	%rd4, %rd2;
	cvta.to.global.u64 	%rd5, %rd3;
	cvta.to.global.u64 	%rd6, %rd1;
	sub.s32 	%r15, %r1, %r2;
	add.s32 	%r16, %r15, %r3;
	mul.wide.s32 	%rd7, %r1, 4;
	add.s64 	%rd8, %rd6, %rd7;
	ld.global.f32 	%f1, [%rd8];
	mul.wide.s32 	%rd9, %r16, 4;
	add.s64 	%rd10, %rd6, %rd9;
	ld.global.f32 	%f2, [%rd10];
	shl.b32 	%r17, %r2, 1;
	mul.wide.s32 	%rd11, %r17, 4;
	add.s64 	%rd12, %rd5, %rd11;
	ld.global.f32 	%f3, [%rd12];
	ld.global.f32 	%f4, [%rd12+4];
	shl.b32 	%r18, %r3, 1;
	mul.wide.s32 	%rd13, %r18, 4;
	add.s64 	%rd14, %rd5, %rd13;
	ld.global.f32 	%f5, [%rd14];
	ld.global.f32 	%f6, [%rd14+4];
	mul.f32 	%f7, %f2, %f4;
	fma.rn.f32 	%f8, %f1, %f3, %f7;
	add.s64 	%rd15, %rd4, %rd7;
	st.global.f32 	[%rd15], %f8;
	mul.f32 	%f9, %f2, %f6;
	fma.rn.f32 	%f10, %f1, %f5, %f9;
	add.s64 	%rd16, %rd4, %rd9;
	st.global.f32 	[%rd16], %f10;
$L__BB0_3:
	ret;

}


// ===== COMPILED SASS (sm_100) =====

	.target	sm_100

	.elftype	@"ET_EXEC"


//--------------------- .note.nv.tkinfo           --------------------------
	.section	.note.nv.tkinfo,"",@"SHT_NOTE"
	.sectionflags	@"SHF_NOTE_NV_TKINFO"
	.tkinfo
        /*0018*/ 	.word	0x00000002
        /*0030*/ 	.string	""
        /*0030*/ 	.string	"ptxas"
        /*0030*/ 	.string	"Cuda compilation tools, release 13.0, V13.0.88"
        /*0030*/ 	.string	"Build cuda_13.0.r13.0/compiler.36424714_0"
        /*0030*/ 	.string	"-arch sm_100 -m 64 "



//--------------------- .note.nv.cuinfo           --------------------------
	.section	.note.nv.cuinfo,"",@"SHT_NOTE"
	.sectionflags	@"SHF_NOTE_NV_CUINFO"
        /*0018*/ 	.short	0x0002
        /*001a*/ 	.short	0x0064
        /*001c*/ 	.short	0x0082
	.zero		2


//--------------------- .nv.info                  --------------------------
	.section	.nv.info,"",@"SHT_CUDA_INFO"
	.align	4


	//----- nvinfo : EIATTR_REGCOUNT
	.align		4
        /*0000*/ 	.byte	0x04, 0x2f
        /*0002*/ 	.short	(.L_1 - .L_0)
	.align		4
.L_0:
        /*0004*/ 	.word	index@(_Z22butterfly_stage_kernelPKfPfS0_iiii)
        /*0008*/ 	.word	0x00000016


	//----- nvinfo : EIATTR_FRAME_SIZE
	.align		4
.L_1:
        /*000c*/ 	.byte	0x04, 0x11
        /*000e*/ 	.short	(.L_3 - .L_2)
	.align		4
.L_2:
        /*0010*/ 	.word	index@(_Z22butterfly_stage_kernelPKfPfS0_iiii)
        /*0014*/ 	.word	0x00000000


	//----- nvinfo : EIATTR_MIN_STACK_SIZE
	.align		4
.L_3:
        /*0018*/ 	.byte	0x04, 0x12
        /*001a*/ 	.short	(.L_5 - .L_4)
	.align		4
.L_4:
        /*001c*/ 	.word	index@(_Z22butterfly_stage_kernelPKfPfS0_iiii)
        /*0020*/ 	.word	0x00000000
.L_5:


//--------------------- .nv.compat                --------------------------
	.section	.nv.compat,"",@"SHT_CUDA_COMPAT_INFO"
	.align	4
        /*0000*/ 	.byte	0x02, 0x09, 0x00, 0x00, 0x02, 0x02, 0x01, 0x00, 0x02, 0x05, 0x05, 0x00, 0x03, 0x07, 0x01, 0x01
        /*0010*/ 	.byte	0x02, 0x03, 0x00, 0x00, 0x02, 0x06, 0x01, 0x00, 0x04, 0x0b, 0x08, 0x00, 0x09, 0x00, 0x00, 0x00
        /*0020*/ 	.byte	0x00, 0x00, 0x00, 0x00


//--------------------- .nv.info._Z22butterfly_stage_kernelPKfPfS0_iiii --------------------------
	.section	.nv.info._Z22butterfly_stage_kernelPKfPfS0_iiii,"",@"SHT_CUDA_INFO"
	.sectionflags	@""
	.align	4


	//----- nvinfo : EIATTR_CUDA_API_VERSION
	.align		4
        /*0000*/ 	.byte	0x04, 0x37
        /*0002*/ 	.short	(.L_7 - .L_6)
.L_6:
        /*0004*/ 	.word	0x00000082


	//----- nvinfo : EIATTR_KPARAM_INFO
	.align		4
.L_7:
        /*0008*/ 	.byte	0x04, 0x17
        /*000a*/ 	.short	(.L_9 - .L_8)
.L_8:
        /*000c*/ 	.word	0x00000000
        /*0010*/ 	.short	0x0006
        /*0012*/ 	.short	0x0024
        /*0014*/ 	.byte	0x00, 0xf0, 0x11, 0x00


	//----- nvinfo : EIATTR_KPARAM_INFO
	.align		4
.L_9:
        /*0018*/ 	.byte	0x04, 0x17
        /*001a*/ 	.short	(.L_11 - .L_10)
.L_10:
        /*001c*/ 	.word	0x00000000
        /*0020*/ 	.short	0x0005
        /*0022*/ 	.short	0x0020
        /*0024*/ 	.byte	0x00, 0xf0, 0x11, 0x00


	//----- nvinfo : EIATTR_KPARAM_INFO
	.align		4
.L_11:
        /*0028*/ 	.byte	0x04, 0x17
        /*002a*/ 	.short	(.L_13 - .L_12)
.L_12:
        /*002c*/ 	.word	0x00000000
        /*0030*/ 	.short	0x0004
        /*0032*/ 	.short	0x001c
        /*0034*/ 	.byte	0x00, 0xf0, 0x11, 0x00


	//----- nvinfo : EIATTR_KPARAM_INFO
	.align		4
.L_13:
        /*0038*/ 	.byte	0x04, 0x17
        /*003a*/ 	.short	(.L_15 - .L_14)
.L_14:
        /*003c*/ 	.word	0x00000000
        /*0040*/ 	.short	0x0003
        /*0042*/ 	.short	0x0018
        /*0044*/ 	.byte	0x00, 0xf0, 0x11, 0x00


	//----- nvinfo : EIATTR_KPARAM_INFO
	.align		4
.L_15:
        /*0048*/ 	.byte	0x04, 0x17
        /*004a*/ 	.short	(.L_17 - .L_16)
.L_16:
        /*004c*/ 	.word	0x00000000
        /*0050*/ 	.short	0x0002
        /*0052*/ 	.short	0x0010
        /*0054*/ 	.byte	0x00, 0xf5, 0x21, 0x00


	//----- nvinfo : EIATTR_KPARAM_INFO
	.align		4
.L_17:
        /*0058*/ 	.byte	0x04, 0x17
        /*005a*/ 	.short	(.L_19 - .L_18)
.L_18:
        /*005c*/ 	.word	0x00000000
        /*0060*/ 	.short	0x0001
        /*0062*/ 	.short	0x0008
        /*0064*/ 	.byte	0x00, 0xf5, 0x21, 0x00


	//----- nvinfo : EIATTR_KPARAM_INFO
	.align		4
.L_19:
        /*0068*/ 	.byte	0x04, 0x17
        /*006a*/ 	.short	(.L_21 - .L_20)
.L_20:
        /*006c*/ 	.word	0x00000000
        /*0070*/ 	.short	0x0000
        /*0072*/ 	.short	0x0000
        /*0074*/ 	.byte	0x00, 0xf5, 0x21, 0x00


	//----- nvinfo : EIATTR_SPARSE_MMA_MASK
	.align		4
.L_21:
        /*0078*/ 	.byte	0x03, 0x50
        /*007a*/ 	.short	0x0000


	//----- nvinfo : EIATTR_MAXREG_COUNT
	.align		4
        /*007c*/ 	.byte	0x03, 0x1b
        /*007e*/ 	.short	0x00ff


	//----- nvinfo : EIATTR_MERCURY_ISA_VERSION
	.align		4
        /*0080*/ 	.byte	0x03, 0x5f
        /*0082*/ 	.short	0x0101


	//----- nvinfo : EIATTR_VRC_CTA_INIT_COUNT
	.align		4
        /*0084*/ 	.byte	0x02, 0x4a
	.zero		1
	.zero		1


	//----- nvinfo : EIATTR_EXIT_INSTR_OFFSETS
	.align		4
        /*0088*/ 	.byte	0x04, 0x1c
        /*008a*/ 	.short	(.L_23 - .L_22)


	//   ....[0]....
.L_22:
        /*008c*/ 	.word	0x000000a0


	//   ....[1]....
        /*0090*/ 	.word	0x00000270


	//   ....[2]....
        /*0094*/ 	.word	0x00000410


	//----- nvinfo : EIATTR_CBANK_PARAM_SIZE
	.align		4
.L_23:
        /*0098*/ 	.byte	0x03, 0x19
        /*009a*/ 	.short	0x0028


	//----- nvinfo : EIATTR_PARAM_CBANK
	.align		4
        /*009c*/ 	.byte	0x04, 0x0a
        /*009e*/ 	.short	(.L_25 - .L_24)
	.align		4
.L_24:
        /*00a0*/ 	.word	index@(.nv.constant0._Z22butterfly_stage_kernelPKfPfS0_iiii)
        /*00a4*/ 	.short	0x0380
        /*00a6*/ 	.short	0x0028


	//----- nvinfo : EIATTR_SW_WAR
	.align		4
.L_25:
        /*00a8*/ 	.byte	0x04, 0x36
        /*00aa*/ 	.short	(.L_27 - .L_26)
.L_26:
        /*00ac*/ 	.word	0x00000008
.L_27:


//--------------------- .nv.callgraph             --------------------------
	.section	.nv.callgraph,"",@"SHT_CUDA_CALLGRAPH"
	.align	4
	.sectionentsize	8
	.align		4
        /*0000*/ 	.word	0x00000000
	.align		4
        /*0004*/ 	.word	0xffffffff
	.align		4
        /*0008*/ 	.word	0x00000000
	.align		4
        /*000c*/ 	.word	0xfffffffe
	.align		4
        /*0010*/ 	.word	0x00000000
	.align		4
        /*0014*/ 	.word	0xfffffffd
	.align		4
        /*0018*/ 	.word	0x00000000
	.align		4
        /*001c*/ 	.word	0xfffffffc


//--------------------- .text._Z22butterfly_stage_kernelPKfPfS0_iiii --------------------------
	.section	.text._Z22butterfly_stage_kernelPKfPfS0_iiii,"ax",@progbits
	.align	128
        .global         _Z22butterfly_stage_kernelPKfPfS0_iiii
        .type           _Z22butterfly_stage_kernelPKfPfS0_iiii,@function
        .size           _Z22butterfly_stage_kernelPKfPfS0_iiii,(.L_x_1 - _Z22butterfly_stage_kernelPKfPfS0_iiii)
        .other          _Z22butterfly_stage_kernelPKfPfS0_iiii,@"STO_CUDA_ENTRY STV_DEFAULT"
_Z22butterfly_stage_kernelPKfPfS0_iiii:
.text._Z22butterfly_stage_kernelPKfPfS0_iiii:
[----:B------:R-:W-:Y:S01]  /*0000*/  LDC R1, c[0x0][0x37c] ;  /* 0x0000df00ff017b82 */ /* 0x000fe20000000800 */
[----:B------:R-:W0:Y:S07]  /*0010*/  S2R R3, SR_TID.X ;  /* 0x0000000000037919 */ /* 0x000e2e0000002100 */
[----:B------:R-:W0:Y:S01]  /*0020*/  S2UR UR6, SR_CTAID.X ;  /* 0x00000000000679c3 */ /* 0x000e220000002500 */
[----:B------:R-:W1:Y:S07]  /*0030*/  LDCU.64 UR4, c[0x0][0x398] ;  /* 0x00007300ff0477ac */ /* 0x000e6e0008000a00 */
[----:B------:R-:W0:Y:S08]  /*0040*/  LDC R0, c[0x0][0x360] ;  /* 0x0000d800ff007b82 */ /* 0x000e300000000800 */
[----:B------:R-:W2:Y:S01]  /*0050*/  LDC R5, c[0x0][0x3a0] ;  /* 0x0000e800ff057b82 */ /* 0x000ea20000000800 */
[----:B-1----:R-:W-:Y:S01]  /*0060*/  UIMAD UR4, UR5, UR4, URZ ;  /* 0x00000004050472a4 */ /* 0x002fe2000f8e02ff */
[----:B0-----:R-:W-:-:S05]  /*0070*/  IMAD R0, R0, UR6, R3 ;  /* 0x0000000600007c24 */ /* 0x001fca000f8e0203 */
[----:B--2---:R-:W-:-:S05]  /*0080*/  IMAD R3, R5, UR4, RZ ;  /* 0x0000000405037c24 */ /* 0x004fca000f8e02ff */
[----:B------:R-:W-:-:S13]  /*0090*/  ISETP.GE.AND P0, PT, R0, R3, PT ;  /* 0x000000030000720c */ /* 0x000fda0003f06270 */
[----:B------:R-:W-:Y:S05]  /*00a0*/  @P0 EXIT ;  /* 0x000000000000094d */ /* 0x000fea0003800000 */
[----:B------:R-:W-:Y:S01]  /*00b0*/  IABS R6, R5 ;  /* 0x0000000500067213 */ /* 0x000fe20000000000 */
[----:B------:R-:W0:Y:S01]  /*00c0*/  LDCU UR4, c[0x0][0x3a4] ;  /* 0x00007480ff0477ac */ /* 0x000e220008000800 */
[----:B------:R-:W-:Y:S02]  /*00d0*/  IABS R8, R0 ;  /* 0x0000000000087213 */ /* 0x000fe40000000000 */
[----:B------:R-:W1:Y:S01]  /*00e0*/  I2F.RP R4, R6 ;  /* 0x0000000600047306 */ /* 0x000e620000209400 */
[----:B------:R-:W-:Y:S01]  /*00f0*/  ISETP.GE.AND P2, PT, R0, RZ, PT ;  /* 0x000000ff0000720c */ /* 0x000fe20003f46270 */
[----:B------:R-:W-:-:S06]  /*0100*/  UMOV UR5, 0x1 ;  /* 0x0000000100057882 */ /* 0x000fcc0000000000 */
[----:B-1----:R-:W1:Y:S01]  /*0110*/  MUFU.RCP R4, R4 ;  /* 0x0000000400047308 */ /* 0x002e620000001000 */
[----:B0-----:R-:W-:Y:S01]  /*0120*/  USHF.L.U32 UR4, UR5, UR4, URZ ;  /* 0x0000000405047299 */ /* 0x001fe200080006ff */
[----:B-1----:R-:W-:-:S06]  /*0130*/  IADD3 R2, PT, PT, R4, 0xffffffe, RZ ;  /* 0x0ffffffe04027810 */ /* 0x002fcc0007ffe0ff */
[----:B------:R0:W1:Y:S02]  /*0140*/  F2I.FTZ.U32.TRUNC.NTZ R3, R2 ;  /* 0x0000000200037305 */ /* 0x000064000021f000 */
[----:B0-----:R-:W-:Y:S01]  /*0150*/  IMAD.MOV.U32 R2, RZ, RZ, RZ ;  /* 0x000000ffff027224 */ /* 0x001fe200078e00ff */
[----:B-1----:R-:W-:-:S05]  /*0160*/  IADD3 R7, PT, PT, RZ, -R3, RZ ;  /* 0x80000003ff077210 */ /* 0x002fca0007ffe0ff */
[----:B------:R-:W-:-:S04]  /*0170*/  IMAD R7, R7, R6, RZ ;  /* 0x0000000607077224 */ /* 0x000fc800078e02ff */
[----:B------:R-:W-:Y:S01]  /*0180*/  IMAD.HI.U32 R3, R3, R7, R2 ;  /* 0x0000000703037227 */ /* 0x000fe200078e0002 */
[----:B------:R-:W-:-:S05]  /*0190*/  MOV R7, R8 ;  /* 0x0000000800077202 */ /* 0x000fca0000000f00 */
[----:B------:R-:W-:-:S04]  /*01a0*/  IMAD.HI.U32 R3, R3, R7, RZ ;  /* 0x0000000703037227 */ /* 0x000fc800078e00ff */
[----:B------:R-:W-:-:S04]  /*01b0*/  IMAD.MOV R3, RZ, RZ, -R3 ;  /* 0x000000ffff037224 */ /* 0x000fc800078e0a03 */
[----:B------:R-:W-:-:S05]  /*01c0*/  IMAD R3, R6, R3, R7 ;  /* 0x0000000306037224 */ /* 0x000fca00078e0207 */
[----:B------:R-:W-:-:S13]  /*01d0*/  ISETP.GT.U32.AND P0, PT, R6, R3, PT ;  /* 0x000000030600720c */ /* 0x000fda0003f04070 */
[----:B------:R-:W-:Y:S02]  /*01e0*/  @!P0 IADD3 R3, PT, PT, R3, -R6, RZ ;  /* 0x8000000603038210 */ /* 0x000fe40007ffe0ff */
[----:B------:R-:W-:Y:S02]  /*01f0*/  ISETP.NE.AND P0, PT, R5, RZ, PT ;  /* 0x000000ff0500720c */ /* 0x000fe40003f05270 */
[----:B------:R-:W-:-:S13]  /*0200*/  ISETP.GT.U32.AND P1, PT, R6, R3, PT ;  /* 0x000000030600720c */ /* 0x000fda0003f24070 */
[----:B------:R-:W-:-:S05]  /*0210*/  @!P1 IADD3 R3, PT, PT, R3, -R6, RZ ;  /* 0x8000000603039210 */ /* 0x000fca0007ffe0ff */
[----:B------:R-:W-:Y:S01]  /*0220*/  @!P2 IMAD.MOV R3, RZ, RZ, -R3 ;  /* 0x000000ffff03a224 */ /* 0x000fe200078e0a03 */
[----:B------:R-:W-:-:S04]  /*0230*/  @!P0 LOP3.LUT R3, RZ, R5, RZ, 0x33, !PT ;  /* 0x00000005ff038212 */ /* 0x000fc800078e33ff */
[----:B------:R-:W-:-:S04]  /*0240*/  LOP3.LUT R6, R3, UR4, RZ, 0x3c, !PT ;  /* 0x0000000403067c12 */ /* 0x000fc8000f8e3cff */
[----:B------:R-:W-:-:S04]  /*0250*/  ISETP.GE.AND P0, PT, R3, R6, PT ;  /* 0x000000060300720c */ /* 0x000fc80003f06270 */
[----:B------:R-:W-:-:S13]  /*0260*/  ISETP.GE.OR P0, PT, R6, R5, P0 ;  /* 0x000000050600720c */ /* 0x000fda0000706670 */
[----:B------:R-:W-:Y:S05]  /*0270*/  @P0 EXIT ;  /* 0x000000000000094d */ /* 0x000fea0003800000 */
[----:B------:R-:W0:Y:S01]  /*0280*/  LDC.64 R4, c[0x0][0x380] ;  /* 0x0000e000ff047b82 */ /* 0x000e220000000a00 */
[----:B------:R-:W1:Y:S01]  /*0290*/  LDCU.64 UR4, c[0x0][0x358] ;  /* 0x00006b00ff0477ac */ /* 0x000e620008000a00 */
[C---:B------:R-:W-:Y:S02]  /*02a0*/  IADD3 R2, PT, PT, R6.reuse, R0, -R3 ;  /* 0x0000000006027210 */ /* 0x040fe40007ffe803 */
[----:B------:R-:W-:Y:S02]  /*02b0*/  SHF.L.U32 R9, R3, 0x1, RZ ;  /* 0x0000000103097819 */ /* 0x000fe400000006ff */
[----:B------:R-:W-:Y:S02]  /*02c0*/  SHF.L.U32 R3, R6, 0x1, RZ ;  /* 0x0000000106037819 */ /* 0x000fe400000006ff */
[----:B------:R-:W2:Y:S08]  /*02d0*/  LDC.64 R10, c[0x0][0x390] ;  /* 0x0000e400ff0a7b82 */ /* 0x000eb00000000a00 */
[----:B------:R-:W3:Y:S01]  /*02e0*/  LDC.64 R12, c[0x0][0x388] ;  /* 0x0000e200ff0c7b82 */ /* 0x000ee20000000a00 */
[----:B0-----:R-:W-:-:S04]  /*02f0*/  IMAD.WIDE R6, R2, 0x4, R4 ;  /* 0x0000000402067825 */ /* 0x001fc800078e0204 */
[----:B------:R-:W-:Y:S02]  /*0300*/  IMAD.WIDE R4, R0, 0x4, R4 ;  /* 0x0000000400047825 */ /* 0x000fe400078e0204 */
[----:B-1----:R-:W4:Y:S02]  /*0310*/  LDG.E R6, desc[UR4][R6.64] ;  /* 0x0000000406067981 */ /* 0x002f24000c1e1900 */
[--C-:B--2---:R-:W-:Y:S02]  /*0320*/  IMAD.WIDE R8, R9, 0x4, R10.reuse ;  /* 0x0000000409087825 */ /* 0x104fe400078e020a */
[----:B------:R-:W2:Y:S02]  /*0330*/  LDG.E R4, desc[UR4][R4.64] ;  /* 0x0000000404047981 */ /* 0x000ea4000c1e1900 */
[----:B------:R-:W-:Y:S02]  /*0340*/  IMAD.WIDE R10, R3, 0x4, R10 ;  /* 0x00000004030a7825 */ /* 0x000fe400078e020a */
[----:B------:R-:W4:Y:S04]  /*0350*/  LDG.E R15, desc[UR4][R8.64+0x4] ;  /* 0x00000404080f7981 */ /* 0x000f28000c1e1900 */
[----:B------:R-:W5:Y:S04]  /*0360*/  LDG.E R19, desc[UR4][R10.64+0x4] ;  /* 0x000004040a137981 */ /* 0x000f68000c1e1900 */
[----:B------:R-:W2:Y:S04]  /*0370*/  LDG.E R3, desc[UR4][R8.64] ;  /* 0x0000000408037981 */ /* 0x000ea8000c1e1900 */
[----:B------:R-:W2:Y:S01]  /*0380*/  LDG.E R17, desc[UR4][R10.64] ;  /* 0x000000040a117981 */ /* 0x000ea2000c1e1900 */
[C---:B----4-:R-:W-:Y:S01]  /*0390*/  FMUL R15, R6.reuse, R15 ;  /* 0x0000000f060f7220 */ /* 0x050fe20000400000 */
[----:B-----5:R-:W-:Y:S01]  /*03a0*/  FMUL R14, R6, R19 ;  /* 0x00000013060e7220 */ /* 0x020fe20000400000 */
[----:B---3--:R-:W-:-:S04]  /*03b0*/  IMAD.WIDE R6, R0, 0x4, R12 ;  /* 0x0000000400067825 */ /* 0x008fc800078e020c */
[----:B--2---:R-:W-:Y:S01]  /*03c0*/  FFMA R15, R4, R3, R15 ;  /* 0x00000003040f7223 */ /* 0x004fe2000000000f */
[----:B------:R-:W-:-:S04]  /*03d0*/  IMAD.WIDE R2, R2, 0x4, R12 ;  /* 0x0000000402027825 */ /* 0x000fc800078e020c */
[----:B------:R-:W-:Y:S01]  /*03e0*/  FFMA R17, R4, R17, R14 ;  /* 0x0000001104117223 */ /* 0x000fe2000000000e */
[----:B------:R-:W-:Y:S04]  /*03f0*/  STG.E desc[UR4][R6.64], R15 ;  /* 0x0000000f06007986 */ /* 0x000fe8000c101904 */
[----:B------:R-:W-:Y:S01]  /*0400*/  STG.E desc[UR4][R2.64], R17 ;  /* 0x0000001102007986 */ /* 0x000fe2000c101904 */
[----:B------:R-:W-:Y:S05]  /*0410*/  EXIT ;  /* 0x000000000000794d */ /* 0x000fea0003800000 */
.L_x_0:
[----:B------:R-:W-:-:S00]  /*0420*/  BRA `(.L_x_0) ;  /* 0xfffffffc00fc7947 */ /* 0x000fc0000383ffff */
[----:B------:R-:W-:-:S00]  /*0430*/  NOP ;  /* 0x0000000000007918 */ /* 0x000fc00000000000 */
        /* <DEDUP_REMOVED lines=12> */
.L_x_1:


//--------------------- .nv.shared.reserved.0     --------------------------
	.section	.nv.shared.reserved.0,"aw",@nobits
	.weak		__nv_reservedSMEM_offset_0_alias
	.size		__nv_reservedSMEM_offset_0_alias, 0, 64
	.other		__nv_reservedSMEM_offset_0_alias,@"STO_CUDA_RESERVED_SHARED STV_DEFAULT"
__nv_reservedSMEM_offset_0_alias:
	.zero		0
	.zero		64


//--------------------- .nv.constant0._Z22butterfly_stage_kernelPKfPfS0_iiii --------------------------
	.section	.nv.constant0._Z22butterfly_stage_kernelPKfPfS0_iiii,"a",@progbits
	.sectionflags	@""
	.align	4
.nv.constant0._Z22butterfly_stage_kernelPKfPfS0_iiii:
	.zero		936


//--------------------- SYMBOLS --------------------------

	.type		.nv.reservedSmem.offset0,@object
	.size		.nv.reservedSmem.offset0,0x4
